//
// Generated by NVIDIA NVVM Compiler
//
// Compiler Build ID: CL-36424714
// Cuda compilation tools, release 13.0, V13.0.88
// Based on NVVM 20.0.0
//

.version 9.0
.target sm_100
.address_size 64

	// .globl	_Z19combineImagesKernelP5PixelS0_S0_i

.visible .entry _Z19combineImagesKernelP5PixelS0_S0_i(
	.param .u64 .ptr .align 1 _Z19combineImagesKernelP5PixelS0_S0_i_param_0,
	.param .u64 .ptr .align 1 _Z19combineImagesKernelP5PixelS0_S0_i_param_1,
	.param .u64 .ptr .align 1 _Z19combineImagesKernelP5PixelS0_S0_i_param_2,
	.param .u32 _Z19combineImagesKernelP5PixelS0_S0_i_param_3
)
{
	.reg .pred 	%p<2>;
	.reg .b16 	%rs<13>;
	.reg .b32 	%r<6>;
	.reg .b64 	%rd<11>;

	ld.param.u64 	%rd1, [_Z19combineImagesKernelP5PixelS0_S0_i_param_0];
	ld.param.u64 	%rd2, [_Z19combineImagesKernelP5PixelS0_S0_i_param_1];
	ld.param.u64 	%rd3, [_Z19combineImagesKernelP5PixelS0_S0_i_param_2];
	ld.param.u32 	%r2, [_Z19combineImagesKernelP5PixelS0_S0_i_param_3];
	mov.u32 	%r3, %ctaid.x;
	mov.u32 	%r4, %ntid.x;
	mov.u32 	%r5, %tid.x;
	mad.lo.s32 	%r1, %r3, %r4, %r5;
	setp.ge.s32 	%p1, %r1, %r2;
	@%p1 bra 	$L__BB0_2;
	cvta.to.global.u64 	%rd4, %rd1;
	cvta.to.global.u64 	%rd5, %rd2;
	cvta.to.global.u64 	%rd6, %rd3;
	mul.wide.s32 	%rd7, %r1, 3;
	add.s64 	%rd8, %rd4, %rd7;
	ld.global.u8 	%rs1, [%rd8];
	add.s64 	%rd9, %rd5, %rd7;
	ld.global.u8 	%rs2, [%rd9];
	add.s16 	%rs3, %rs2, %rs1;
	shr.u16 	%rs4, %rs3, 1;
	add.s64 	%rd10, %rd6, %rd7;
	st.global.u8 	[%rd10], %rs4;
	ld.global.u8 	%rs5, [%rd8+1];
	ld.global.u8 	%rs6, [%rd9+1];
	add.s16 	%rs7, %rs6, %rs5;
	shr.u16 	%rs8, %rs7, 1;
	st.global.u8 	[%rd10+1], %rs8;
	ld.global.u8 	%rs9, [%rd8+2];
	ld.global.u8 	%rs10, [%rd9+2];
	add.s16 	%rs11, %rs10, %rs9;
	shr.u16 	%rs12, %rs11, 1;
	st.global.u8 	[%rd10+2], %rs12;
$L__BB0_2:
	ret;

}


// ===== COMPILED SASS (sm_100) =====

	.target	sm_100

	.elftype	@"ET_EXEC"


//--------------------- .note.nv.tkinfo           --------------------------
	.section	.note.nv.tkinfo,"",@"SHT_NOTE"
	.sectionflags	@"SHF_NOTE_NV_TKINFO"
	.tkinfo
        /*0018*/ 	.word	0x00000002
        /*0030*/ 	.string	""
        /*0030*/ 	.string	"ptxas"
        /*0030*/ 	.string	"Cuda compilation tools, release 13.0, V13.0.88"
        /*0030*/ 	.string	"Build cuda_13.0.r13.0/compiler.36424714_0"
        /*0030*/ 	.string	"-arch sm_100 -m 64 "



//--------------------- .note.nv.cuinfo           --------------------------
	.section	.note.nv.cuinfo,"",@"SHT_NOTE"
	.sectionflags	@"SHF_NOTE_NV_CUINFO"
        /*0018*/ 	.short	0x0002
        /*001a*/ 	.short	0x0064
        /*001c*/ 	.short	0x0082
	.zero		2


//--------------------- .nv.info                  --------------------------
	.section	.nv.info,"",@"SHT_CUDA_INFO"
	.align	4


	//----- nvinfo : EIATTR_REGCOUNT
	.align		4
        /*0000*/ 	.byte	0x04, 0x2f
        /*0002*/ 	.short	(.L_1 - .L_0)
	.align		4
.L_0:
        /*0004*/ 	.word	index@(_Z19combineImagesKernelP5PixelS0_S0_i)
        /*0008*/ 	.word	0x00000010


	//----- nvinfo : EIATTR_FRAME_SIZE
	.align		4
.L_1:
        /*000c*/ 	.byte	0x04, 0x11
        /*000e*/ 	.short	(.L_3 - .L_2)
	.align		4
.L_2:
        /*0010*/ 	.word	index@(_Z19combineImagesKernelP5PixelS0_S0_i)
        /*0014*/ 	.word	0x00000000


	//----- nvinfo : EIATTR_MIN_STACK_SIZE
	.align		4
.L_3:
        /*0018*/ 	.byte	0x04, 0x12
        /*001a*/ 	.short	(.L_5 - .L_4)
	.align		4
.L_4:
        /*001c*/ 	.word	index@(_Z19combineImagesKernelP5PixelS0_S0_i)
        /*0020*/ 	.word	0x00000000
.L_5:


//--------------------- .nv.compat                --------------------------
	.section	.nv.compat,"",@"SHT_CUDA_COMPAT_INFO"
	.align	4
        /*0000*/ 	.byte	0x02, 0x09, 0x00, 0x00, 0x02, 0x02, 0x01, 0x00, 0x02, 0x05, 0x05, 0x00, 0x03, 0x07, 0x01, 0x01
        /*0010*/ 	.byte	0x02, 0x03, 0x00, 0x00, 0x02, 0x06, 0x01, 0x00, 0x04, 0x0b, 0x08, 0x00, 0x09, 0x00, 0x00, 0x00
        /*0020*/ 	.byte	0x00, 0x00, 0x00, 0x00


//--------------------- .nv.info._Z19combineImagesKernelP5PixelS0_S0_i --------------------------
	.section	.nv.info._Z19combineImagesKernelP5PixelS0_S0_i,"",@"SHT_CUDA_INFO"
	.sectionflags	@""
	.align	4


	//----- nvinfo : EIATTR_CUDA_API_VERSION
	.align		4
        /*0000*/ 	.byte	0x04, 0x37
        /*0002*/ 	.short	(.L_7 - .L_6)
.L_6:
        /*0004*/ 	.word	0x00000082


	//----- nvinfo : EIATTR_KPARAM_INFO
	.align		4
.L_7:
        /*0008*/ 	.byte	0x04, 0x17
        /*000a*/ 	.short	(.L_9 - .L_8)
.L_8:
        /*000c*/ 	.word	0x00000000
        /*0010*/ 	.short	0x0003
        /*0012*/ 	.short	0x0018
        /*0014*/ 	.byte	0x00, 0xf0, 0x11, 0x00


	//----- nvinfo : EIATTR_KPARAM_INFO
	.align		4
.L_9:
        /*0018*/ 	.byte	0x04, 0x17
        /*001a*/ 	.short	(.L_11 - .L_10)
.L_10:
        /*001c*/ 	.word	0x00000000
        /*0020*/ 	.short	0x0002
        /*0022*/ 	.short	0x0010
        /*0024*/ 	.byte	0x00, 0xf5, 0x21, 0x00


	//----- nvinfo : EIATTR_KPARAM_INFO
	.align		4
.L_11:
        /*0028*/ 	.byte	0x04, 0x17
        /*002a*/ 	.short	(.L_13 - .L_12)
.L_12:
        /*002c*/ 	.word	0x00000000
        /*0030*/ 	.short	0x0001
        /*0032*/ 	.short	0x0008
        /*0034*/ 	.byte	0x00, 0xf5, 0x21, 0x00


	//----- nvinfo : EIATTR_KPARAM_INFO
	.align		4
.L_13:
        /*0038*/ 	.byte	0x04, 0x17
        /*003a*/ 	.short	(.L_15 - .L_14)
.L_14:
        /*003c*/ 	.word	0x00000000
        /*0040*/ 	.short	0x0000
        /*0042*/ 	.short	0x0000
        /*0044*/ 	.byte	0x00, 0xf5, 0x21, 0x00


	//----- nvinfo : EIATTR_SPARSE_MMA_MASK
	.align		4
.L_15:
        /*0048*/ 	.byte	0x03, 0x50
        /*004a*/ 	.short	0x0000


	//----- nvinfo : EIATTR_MAXREG_COUNT
	.align		4
        /*004c*/ 	.byte	0x03, 0x1b
        /*004e*/ 	.short	0x00ff


	//----- nvinfo : EIATTR_MERCURY_ISA_VERSION
	.align		4
        /*0050*/ 	.byte	0x03, 0x5f
        /*0052*/ 	.short	0x0101


	//----- nvinfo : EIATTR_VRC_CTA_INIT_COUNT
	.align		4
        /*0054*/ 	.byte	0x02, 0x4a
	.zero		1
	.zero		1


	//----- nvinfo : EIATTR_EXIT_INSTR_OFFSETS
	.align		4
        /*0058*/ 	.byte	0x04, 0x1c
        /*005a*/ 	.short	(.L_17 - .L_16)


	//   ....[0]....
.L_16:
        /*005c*/ 	.word	0x00000070


	//   ....[1]....
        /*0060*/ 	.word	0x000001e0


	//----- nvinfo : EIATTR_CBANK_PARAM_SIZE
	.align		4
.L_17:
        /*0064*/ 	.byte	0x03, 0x19
        /*0066*/ 	.short	0x001c


	//----- nvinfo : EIATTR_PARAM_CBANK
	.align		4
        /*0068*/ 	.byte	0x04, 0x0a
        /*006a*/ 	.short	(.L_19 - .L_18)
	.align		4
.L_18:
        /*006c*/ 	.word	index@(.nv.constant0._Z19combineImagesKernelP5PixelS0_S0_i)
        /*0070*/ 	.short	0x0380
        /*0072*/ 	.short	0x001c


	//----- nvinfo : EIATTR_SW_WAR
	.align		4
.L_19:
        /*0074*/ 	.byte	0x04, 0x36
        /*0076*/ 	.short	(.L_21 - .L_20)
.L_20:
        /*0078*/ 	.word	0x00000008
.L_21:


//--------------------- .nv.callgraph             --------------------------
	.section	.nv.callgraph,"",@"SHT_CUDA_CALLGRAPH"
	.align	4
	.sectionentsize	8
	.align		4
        /*0000*/ 	.word	0x00000000
	.align		4
        /*0004*/ 	.word	0xffffffff
	.align		4
        /*0008*/ 	.word	0x00000000
	.align		4
        /*000c*/ 	.word	0xfffffffe
	.align		4
        /*0010*/ 	.word	0x00000000
	.align		4
        /*0014*/ 	.word	0xfffffffd
	.align		4
        /*0018*/ 	.word	0x00000000
	.align		4
        /*001c*/ 	.word	0xfffffffc


//--------------------- .text._Z19combineImagesKernelP5PixelS0_S0_i --------------------------
	.section	.text._Z19combineImagesKernelP5PixelS0_S0_i,"ax",@progbits
	.align	128
        .global         _Z19combineImagesKernelP5PixelS0_S0_i
        .type           _Z19combineImagesKernelP5PixelS0_S0_i,@function
        .size           _Z19combineImagesKernelP5PixelS0_S0_i,(.L_x_1 - _Z19combineImagesKernelP5PixelS0_S0_i)
        .other          _Z19combineImagesKernelP5PixelS0_S0_i,@"STO_CUDA_ENTRY STV_DEFAULT"
_Z19combineImagesKernelP5PixelS0_S0_i:
.text._Z19combineImagesKernelP5PixelS0_S0_i:
[----:B------:R-:W-:Y:S01]  /*0000*/  LDC R1, c[0x0][0x37c] ;  /* 0x0000df00ff017b82 */ /* 0x000fe20000000800 */
[----:B------:R-:W0:Y:S07]  /*0010*/  S2R R0, SR_TID.X ;  /* 0x0000000000007919 */ /* 0x000e2e0000002100 */
[----:B------:R-:W0:Y:S01]  /*0020*/  S2UR UR4, SR_CTAID.X ;  /* 0x00000000000479c3 */ /* 0x000e220000002500 */
[----:B------:R-:W1:Y:S07]  /*0030*/  LDCU UR5, c[0x0][0x398] ;  /* 0x00007300ff0577ac */ /* 0x000e6e0008000800 */
[----:B------:R-:W0:Y:S02]  /*0040*/  LDC R9, c[0x0][0x360] ;  /* 0x0000d800ff097b82 */ /* 0x000e240000000800 */
[----:B0-----:R-:W-:-:S05]  /*0050*/  IMAD R9, R9, UR4, R0 ;  /* 0x0000000409097c24 */ /* 0x001fca000f8e0200 */
[----:B-1----:R-:W-:-:S13]  /*0060*/  ISETP.GE.AND P0, PT, R9, UR5, PT ;  /* 0x0000000509007c0c */ /* 0x002fda000bf06270 */
[----:B------:R-:W-:Y:S05]  /*0070*/  @P0 EXIT ;  /* 0x000000000000094d */ /* 0x000fea0003800000 */
[----:B------:R-:W0:Y:S01]  /*0080*/  LDC.64 R2, c[0x0][0x380] ;  /* 0x0000e000ff027b82 */ /* 0x000e220000000a00 */
[----:B------:R-:W1:Y:S07]  /*0090*/  LDCU.64 UR4, c[0x0][0x358] ;  /* 0x00006b00ff0477ac */ /* 0x000e6e0008000a00 */
[----:B------:R-:W2:Y:S08]  /*00a0*/  LDC.64 R4, c[0x0][0x388] ;  /* 0x0000e200ff047b82 */ /* 0x000eb00000000a00 */
[----:B------:R-:W3:Y:S01]  /*00b0*/  LDC.64 R6, c[0x0][0x390] ;  /* 0x0000e400ff067b82 */ /* 0x000ee20000000a00 */
[----:B0-----:R-:W-:-:S05]  /*00c0*/  IMAD.WIDE R2, R9, 0x3, R2 ;  /* 0x0000000309027825 */ /* 0x001fca00078e0202 */
[----:B-1----:R-:W4:Y:S01]  /*00d0*/  LDG.E.U8 R0, desc[UR4][R2.64] ;  /* 0x0000000402007981 */ /* 0x002f22000c1e1100 */
[----:B--2---:R-:W-:-:S05]  /*00e0*/  IMAD.WIDE R4, R9, 0x3, R4 ;  /* 0x0000000309047825 */ /* 0x004fca00078e0204 */
[----:B------:R-:W4:Y:S01]  /*00f0*/  LDG.E.U8 R11, desc[UR4][R4.64] ;  /* 0x00000004040b7981 */ /* 0x000f22000c1e1100 */
[----:B---3--:R-:W-:Y:S01]  /*0100*/  IMAD.WIDE R6, R9, 0x3, R6 ;  /* 0x0000000309067825 */ /* 0x008fe200078e0206 */
[----:B----4-:R-:W-:-:S04]  /*0110*/  IADD3 R0, PT, PT, R0, R11, RZ ;  /* 0x0000000b00007210 */ /* 0x010fc80007ffe0ff */
[----:B------:R-:W-:-:S05]  /*0120*/  SHF.R.U32.HI R9, RZ, 0x1, R0 ;  /* 0x00000001ff097819 */ /* 0x000fca0000011600 */
[----:B------:R-:W-:Y:S04]  /*0130*/  STG.E.U8 desc[UR4][R6.64], R9 ;  /* 0x0000000906007986 */ /* 0x000fe8000c101104 */
[----:B------:R-:W2:Y:S04]  /*0140*/  LDG.E.U8 R0, desc[UR4][R2.64+0x1] ;  /* 0x0000010402007981 */ /* 0x000ea8000c1e1100 */
[----:B------:R-:W2:Y:S02]  /*0150*/  LDG.E.U8 R11, desc[UR4][R4.64+0x1] ;  /* 0x00000104040b7981 */ /* 0x000ea4000c1e1100 */
[----:B--2---:R-:W-:-:S04]  /*0160*/  IADD3 R0, PT, PT, R0, R11, RZ ;  /* 0x0000000b00007210 */ /* 0x004fc80007ffe0ff */
[----:B------:R-:W-:-:S05]  /*0170*/  SHF.R.U32.HI R11, RZ, 0x1, R0 ;  /* 0x00000001ff0b7819 */ /* 0x000fca0000011600 */
[----:B------:R-:W-:Y:S04]  /*0180*/  STG.E.U8 desc[UR4][R6.64+0x1], R11 ;  /* 0x0000010b06007986 */ /* 0x000fe8000c101104 */
[----:B------:R-:W2:Y:S04]  /*0190*/  LDG.E.U8 R0, desc[UR4][R2.64+0x2] ;  /* 0x0000020402007981 */ /* 0x000ea8000c1e1100 */
[----:B------:R-:W2:Y:S02]  /*01a0*/  LDG.E.U8 R13, desc[UR4][R4.64+0x2] ;  /* 0x00000204040d7981 */ /* 0x000ea4000c1e1100 */
[----:B--2---:R-:W-:-:S04]  /*01b0*/  IADD3 R0, PT, PT, R0, R13, RZ ;  /* 0x0000000d00007210 */ /* 0x004fc80007ffe0ff */
[----:B------:R-:W-:-:S05]  /*01c0*/  SHF.R.U32.HI R13, RZ, 0x1, R0 ;  /* 0x00000001ff0d7819 */ /* 0x000fca0000011600 */
[----:B------:R-:W-:Y:S01]  /*01d0*/  STG.E.U8 desc[UR4][R6.64+0x2], R13 ;  /* 0x0000020d06007986 */ /* 0x000fe2000c101104 */
[----:B------:R-:W-:Y:S05]  /*01e0*/  EXIT ;  /* 0x000000000000794d */ /* 0x000fea0003800000 */
.L_x_0:
[----:B------:R-:W-:-:S00]  /*01f0*/  BRA `(.L_x_0) ;  /* 0xfffffffc00fc7947 */ /* 0x000fc0000383ffff */
[----:B------:R-:W-:-:S00]  /*0200*/  NOP ;  /* 0x0000000000007918 */ /* 0x000fc00000000000 */
[----:B------:R-:W-:-:S00]  /*0210*/  NOP ;  /* 0x0000000000007918 */ /* 0x000fc00000000000 */
[----:B------:R-:W-:-:S00]  /*0220*/  NOP ;  /* 0x0000000000007918 */ /* 0x000fc00000000000 */
[----:B------:R-:W-:-:S00]  /*0230*/  NOP ;  /* 0x0000000000007918 */ /* 0x000fc00000000000 */
[----:B------:R-:W-:-:S00]  /*0240*/  NOP ;  /* 0x0000000000007918 */ /* 0x000fc00000000000 */
[----:B------:R-:W-:-:S00]  /*0250*/  NOP ;  /* 0x0000000000007918 */ /* 0x000fc00000000000 */
[----:B------:R-:W-:-:S00]  /*0260*/  NOP ;  /* 0x0000000000007918 */ /* 0x000fc00000000000 */
[----:B------:R-:W-:-:S00]  /*0270*/  NOP ;  /* 0x0000000000007918 */ /* 0x000fc00000000000 */
.L_x_1:


//--------------------- .nv.shared.reserved.0     --------------------------
	.section	.nv.shared.reserved.0,"aw",@nobits
	.weak		__nv_reservedSMEM_offset_0_alias
	.size		__nv_reservedSMEM_offset_0_alias, 0, 64
	.other		__nv_reservedSMEM_offset_0_alias,@"STO_CUDA_RESERVED_SHARED STV_DEFAULT"
__nv_reservedSMEM_offset_0_alias:
	.zero		0
	.zero		64


//--------------------- .nv.constant0._Z19combineImagesKernelP5PixelS0_S0_i --------------------------
	.section	.nv.constant0._Z19combineImagesKernelP5PixelS0_S0_i,"a",@progbits
	.sectionflags	@""
	.align	4
.nv.constant0._Z19combineImagesKernelP5PixelS0_S0_i:
	.zero		924


//--------------------- SYMBOLS --------------------------

	.type		.nv.reservedSmem.offset0,@object
	.size		.nv.reservedSmem.offset0,0x4
